//
// Generated by NVIDIA NVVM Compiler
//
// Compiler Build ID: CL-36424714
// Cuda compilation tools, release 13.0, V13.0.88
// Based on NVVM 20.0.0
//

.version 9.0
.target sm_100
.address_size 64

	// .globl	_Z21test_atomicMax_kernelPiPKii

.visible .entry _Z21test_atomicMax_kernelPiPKii(
	.param .u64 .ptr .align 1 _Z21test_atomicMax_kernelPiPKii_param_0,
	.param .u64 .ptr .align 1 _Z21test_atomicMax_kernelPiPKii_param_1,
	.param .u32 _Z21test_atomicMax_kernelPiPKii_param_2
)
{
	.reg .pred 	%p<3>;
	.reg .b32 	%r<12>;
	.reg .b64 	%rd<7>;

	ld.param.u64 	%rd3, [_Z21test_atomicMax_kernelPiPKii_param_0];
	ld.param.u64 	%rd2, [_Z21test_atomicMax_kernelPiPKii_param_1];
	ld.param.u32 	%r6, [_Z21test_atomicMax_kernelPiPKii_param_2];
	cvta.to.global.u64 	%rd1, %rd3;
	mov.u32 	%r7, %ntid.x;
	mov.u32 	%r8, %ctaid.x;
	mov.u32 	%r9, %tid.x;
	mad.lo.s32 	%r1, %r7, %r8, %r9;
	setp.ge.s32 	%p1, %r1, %r6;
	@%p1 bra 	$L__BB0_3;
	cvta.to.global.u64 	%rd4, %rd2;
	mul.wide.s32 	%rd5, %r1, 4;
	add.s64 	%rd6, %rd4, %rd5;
	ld.global.u32 	%r2, [%rd6];
	ld.global.u32 	%r11, [%rd1];
$L__BB0_2:
	max.s32 	%r10, %r2, %r11;
	atom.relaxed.global.cas.b32 	%r5, [%rd1], %r11, %r10;
	setp.ne.s32 	%p2, %r5, %r11;
	mov.u32 	%r11, %r5;
	@%p2 bra 	$L__BB0_2;
$L__BB0_3:
	ret;

}


// ===== COMPILED SASS (sm_100) =====

	.target	sm_100

	.elftype	@"ET_EXEC"


//--------------------- .note.nv.tkinfo           --------------------------
	.section	.note.nv.tkinfo,"",@"SHT_NOTE"
	.sectionflags	@"SHF_NOTE_NV_TKINFO"
	.tkinfo
        /*0018*/ 	.word	0x00000002
        /*0030*/ 	.string	""
        /*0030*/ 	.string	"ptxas"
        /*0030*/ 	.string	"Cuda compilation tools, release 13.0, V13.0.88"
        /*0030*/ 	.string	"Build cuda_13.0.r13.0/compiler.36424714_0"
        /*0030*/ 	.string	"-arch sm_100 -m 64 "



//--------------------- .note.nv.cuinfo           --------------------------
	.section	.note.nv.cuinfo,"",@"SHT_NOTE"
	.sectionflags	@"SHF_NOTE_NV_CUINFO"
        /*0018*/ 	.short	0x0002
        /*001a*/ 	.short	0x0064
        /*001c*/ 	.short	0x0082
	.zero		2


//--------------------- .nv.info                  --------------------------
	.section	.nv.info,"",@"SHT_CUDA_INFO"
	.align	4


	//----- nvinfo : EIATTR_REGCOUNT
	.align		4
        /*0000*/ 	.byte	0x04, 0x2f
        /*0002*/ 	.short	(.L_1 - .L_0)
	.align		4
.L_0:
        /*0004*/ 	.word	index@(_Z21test_atomicMax_kernelPiPKii)
        /*0008*/ 	.word	0x0000000a


	//----- nvinfo : EIATTR_FRAME_SIZE
	.align		4
.L_1:
        /*000c*/ 	.byte	0x04, 0x11
        /*000e*/ 	.short	(.L_3 - .L_2)
	.align		4
.L_2:
        /*0010*/ 	.word	index@(_Z21test_atomicMax_kernelPiPKii)
        /*0014*/ 	.word	0x00000000


	//----- nvinfo : EIATTR_MIN_STACK_SIZE
	.align		4
.L_3:
        /*0018*/ 	.byte	0x04, 0x12
        /*001a*/ 	.short	(.L_5 - .L_4)
	.align		4
.L_4:
        /*001c*/ 	.word	index@(_Z21test_atomicMax_kernelPiPKii)
        /*0020*/ 	.word	0x00000000
.L_5:


//--------------------- .nv.compat                --------------------------
	.section	.nv.compat,"",@"SHT_CUDA_COMPAT_INFO"
	.align	4
        /*0000*/ 	.byte	0x02, 0x09, 0x00, 0x00, 0x02, 0x02, 0x01, 0x00, 0x02, 0x05, 0x05, 0x00, 0x03, 0x07, 0x01, 0x01
        /*0010*/ 	.byte	0x02, 0x03, 0x00, 0x00, 0x02, 0x06, 0x01, 0x00, 0x04, 0x0b, 0x08, 0x00, 0x09, 0x00, 0x00, 0x00
        /*0020*/ 	.byte	0x00, 0x00, 0x00, 0x00


//--------------------- .nv.info._Z21test_atomicMax_kernelPiPKii --------------------------
	.section	.nv.info._Z21test_atomicMax_kernelPiPKii,"",@"SHT_CUDA_INFO"
	.sectionflags	@""
	.align	4


	//----- nvinfo : EIATTR_CUDA_API_VERSION
	.align		4
        /*0000*/ 	.byte	0x04, 0x37
        /*0002*/ 	.short	(.L_7 - .L_6)
.L_6:
        /*0004*/ 	.word	0x00000082


	//----- nvinfo : EIATTR_KPARAM_INFO
	.align		4
.L_7:
        /*0008*/ 	.byte	0x04, 0x17
        /*000a*/ 	.short	(.L_9 - .L_8)
.L_8:
        /*000c*/ 	.word	0x00000000
        /*0010*/ 	.short	0x0002
        /*0012*/ 	.short	0x0010
        /*0014*/ 	.byte	0x00, 0xf0, 0x11, 0x00


	//----- nvinfo : EIATTR_KPARAM_INFO
	.align		4
.L_9:
        /*0018*/ 	.byte	0x04, 0x17
        /*001a*/ 	.short	(.L_11 - .L_10)
.L_10:
        /*001c*/ 	.word	0x00000000
        /*0020*/ 	.short	0x0001
        /*0022*/ 	.short	0x0008
        /*0024*/ 	.byte	0x00, 0xf5, 0x21, 0x00


	//----- nvinfo : EIATTR_KPARAM_INFO
	.align		4
.L_11:
        /*0028*/ 	.byte	0x04, 0x17
        /*002a*/ 	.short	(.L_13 - .L_12)
.L_12:
        /*002c*/ 	.word	0x00000000
        /*0030*/ 	.short	0x0000
        /*0032*/ 	.short	0x0000
        /*0034*/ 	.byte	0x00, 0xf5, 0x21, 0x00


	//----- nvinfo : EIATTR_SPARSE_MMA_MASK
	.align		4
.L_13:
        /*0038*/ 	.byte	0x03, 0x50
        /*003a*/ 	.short	0x0000


	//----- nvinfo : EIATTR_MAXREG_COUNT
	.align		4
        /*003c*/ 	.byte	0x03, 0x1b
        /*003e*/ 	.short	0x00ff


	//----- nvinfo : EIATTR_MERCURY_ISA_VERSION
	.align		4
        /*0040*/ 	.byte	0x03, 0x5f
        /*0042*/ 	.short	0x0101


	//----- nvinfo : EIATTR_VRC_CTA_INIT_COUNT
	.align		4
        /*0044*/ 	.byte	0x02, 0x4a
	.zero		1
	.zero		1


	//----- nvinfo : EIATTR_EXIT_INSTR_OFFSETS
	.align		4
        /*0048*/ 	.byte	0x04, 0x1c
        /*004a*/ 	.short	(.L_15 - .L_14)


	//   ....[0]....
.L_14:
        /*004c*/ 	.word	0x00000070


	//   ....[1]....
        /*0050*/ 	.word	0x00000140


	//----- nvinfo : EIATTR_CRS_STACK_SIZE
	.align		4
.L_15:
        /*0054*/ 	.byte	0x04, 0x1e
        /*0056*/ 	.short	(.L_17 - .L_16)
.L_16:
        /*0058*/ 	.word	0x00000000


	//----- nvinfo : EIATTR_CBANK_PARAM_SIZE
	.align		4
.L_17:
        /*005c*/ 	.byte	0x03, 0x19
        /*005e*/ 	.short	0x0014


	//----- nvinfo : EIATTR_PARAM_CBANK
	.align		4
        /*0060*/ 	.byte	0x04, 0x0a
        /*0062*/ 	.short	(.L_19 - .L_18)
	.align		4
.L_18:
        /*0064*/ 	.word	index@(.nv.constant0._Z21test_atomicMax_kernelPiPKii)
        /*0068*/ 	.short	0x0380
        /*006a*/ 	.short	0x0014


	//----- nvinfo : EIATTR_SW_WAR
	.align		4
.L_19:
        /*006c*/ 	.byte	0x04, 0x36
        /*006e*/ 	.short	(.L_21 - .L_20)
.L_20:
        /*0070*/ 	.word	0x00000008
.L_21:


//--------------------- .nv.callgraph             --------------------------
	.section	.nv.callgraph,"",@"SHT_CUDA_CALLGRAPH"
	.align	4
	.sectionentsize	8
	.align		4
        /*0000*/ 	.word	0x00000000
	.align		4
        /*0004*/ 	.word	0xffffffff
	.align		4
        /*0008*/ 	.word	0x00000000
	.align		4
        /*000c*/ 	.word	0xfffffffe
	.align		4
        /*0010*/ 	.word	0x00000000
	.align		4
        /*0014*/ 	.word	0xfffffffd
	.align		4
        /*0018*/ 	.word	0x00000000
	.align		4
        /*001c*/ 	.word	0xfffffffc


//--------------------- .text._Z21test_atomicMax_kernelPiPKii --------------------------
	.section	.text._Z21test_atomicMax_kernelPiPKii,"ax",@progbits
	.align	128
        .global         _Z21test_atomicMax_kernelPiPKii
        .type           _Z21test_atomicMax_kernelPiPKii,@function
        .size           _Z21test_atomicMax_kernelPiPKii,(.L_x_2 - _Z21test_atomicMax_kernelPiPKii)
        .other          _Z21test_atomicMax_kernelPiPKii,@"STO_CUDA_ENTRY STV_DEFAULT"
_Z21test_atomicMax_kernelPiPKii:
.text._Z21test_atomicMax_kernelPiPKii:
[----:B------:R-:W-:Y:S01]  /*0000*/  LDC R1, c[0x0][0x37c] ;  /* 0x0000df00ff017b82 */ /* 0x000fe20000000800 */
[----:B------:R-:W0:Y:S01]  /*0010*/  S2R R7, SR_CTAID.X ;  /* 0x0000000000077919 */ /* 0x000e220000002500 */
[----:B------:R-:W0:Y:S01]  /*0020*/  LDCU UR4, c[0x0][0x360] ;  /* 0x00006c00ff0477ac */ /* 0x000e220008000800 */
[----:B------:R-:W0:Y:S01]  /*0030*/  S2R R0, SR_TID.X ;  /* 0x0000000000007919 */ /* 0x000e220000002100 */
[----:B------:R-:W1:Y:S01]  /*0040*/  LDCU UR5, c[0x0][0x390] ;  /* 0x00007200ff0577ac */ /* 0x000e620008000800 */
[----:B0-----:R-:W-:-:S05]  /*0050*/  IMAD R7, R7, UR4, R0 ;  /* 0x0000000407077c24 */ /* 0x001fca000f8e0200 */
[----:B-1----:R-:W-:-:S13]  /*0060*/  ISETP.GE.AND P0, PT, R7, UR5, PT ;  /* 0x0000000507007c0c */ /* 0x002fda000bf06270 */
[----:B------:R-:W-:Y:S05]  /*0070*/  @P0 EXIT ;  /* 0x000000000000094d */ /* 0x000fea0003800000 */
[----:B------:R-:W0:Y:S01]  /*0080*/  LDC.64 R2, c[0x0][0x388] ;  /* 0x0000e200ff027b82 */ /* 0x000e220000000a00 */
[----:B------:R-:W1:Y:S07]  /*0090*/  LDCU.64 UR4, c[0x0][0x358] ;  /* 0x00006b00ff0477ac */ /* 0x000e6e0008000a00 */
[----:B------:R-:W2:Y:S01]  /*00a0*/  LDC.64 R4, c[0x0][0x380] ;  /* 0x0000e000ff047b82 */ /* 0x000ea20000000a00 */
[----:B0-----:R-:W-:-:S06]  /*00b0*/  IMAD.WIDE R2, R7, 0x4, R2 ;  /* 0x0000000407027825 */ /* 0x001fcc00078e0202 */
[----:B-1----:R0:W5:Y:S04]  /*00c0*/  LDG.E R3, desc[UR4][R2.64] ;  /* 0x0000000402037981 */ /* 0x002168000c1e1900 */
[----:B--2---:R0:W5:Y:S02]  /*00d0*/  LDG.E R6, desc[UR4][R4.64] ;  /* 0x0000000404067981 */ /* 0x004164000c1e1900 */
.L_x_0:
[-C--:B-----5:R-:W-:Y:S01]  /*00e0*/  VIMNMX R7, PT, PT, R3, R6.reuse, !PT ;  /* 0x0000000603077248 */ /* 0x0a0fe20007fe0100 */
[----:B------:R-:W-:Y:S05]  /*00f0*/  YIELD ;  /* 0x0000000000007946 */ /* 0x000fea0003800000 */
[----:B------:R-:W2:Y:S02]  /*0100*/  ATOMG.E.CAS.STRONG.GPU PT, R7, [R4], R6, R7 ;  /* 0x00000006040773a9 */ /* 0x000ea400001ee107 */
[----:B--2---:R-:W-:Y:S02]  /*0110*/  ISETP.NE.AND P0, PT, R7, R6, PT ;  /* 0x000000060700720c */ /* 0x004fe40003f05270 */
[----:B------:R-:W-:-:S11]  /*0120*/  MOV R6, R7 ;  /* 0x0000000700067202 */ /* 0x000fd60000000f00 */
[----:B------:R-:W-:Y:S05]  /*0130*/  @P0 BRA `(.L_x_0) ;  /* 0xfffffffc00e80947 */ /* 0x000fea000383ffff */
[----:B------:R-:W-:Y:S05]  /*0140*/  EXIT ;  /* 0x000000000000794d */ /* 0x000fea0003800000 */
.L_x_1:
[----:B------:R-:W-:-:S00]  /*0150*/  BRA `(.L_x_1) ;  /* 0xfffffffc00fc7947 */ /* 0x000fc0000383ffff */
[----:B------:R-:W-:-:S00]  /*0160*/  NOP ;  /* 0x0000000000007918 */ /* 0x000fc00000000000 */
        /* <DEDUP_REMOVED lines=9> */
.L_x_2:


//--------------------- .nv.shared.reserved.0     --------------------------
	.section	.nv.shared.reserved.0,"aw",@nobits
	.weak		__nv_reservedSMEM_offset_0_alias
	.size		__nv_reservedSMEM_offset_0_alias, 0, 64
	.other		__nv_reservedSMEM_offset_0_alias,@"STO_CUDA_RESERVED_SHARED STV_DEFAULT"
__nv_reservedSMEM_offset_0_alias:
	.zero		0
	.zero		64


//--------------------- .nv.constant0._Z21test_atomicMax_kernelPiPKii --------------------------
	.section	.nv.constant0._Z21test_atomicMax_kernelPiPKii,"a",@progbits
	.sectionflags	@""
	.align	4
.nv.constant0._Z21test_atomicMax_kernelPiPKii:
	.zero		916


//--------------------- SYMBOLS --------------------------

	.type		.nv.reservedSmem.offset0,@object
	.size		.nv.reservedSmem.offset0,0x4
